//
// Generated by NVIDIA NVVM Compiler
//
// Compiler Build ID: CL-36424714
// Cuda compilation tools, release 13.0, V13.0.88
// Based on NVVM 20.0.0
//

.version 9.0
.target sm_100
.address_size 64

	// .globl	_Z25sum_arrays_1Dgrid_1DblockPfS_S_i

.visible .entry _Z25sum_arrays_1Dgrid_1DblockPfS_S_i(
	.param .u64 .ptr .align 1 _Z25sum_arrays_1Dgrid_1DblockPfS_S_i_param_0,
	.param .u64 .ptr .align 1 _Z25sum_arrays_1Dgrid_1DblockPfS_S_i_param_1,
	.param .u64 .ptr .align 1 _Z25sum_arrays_1Dgrid_1DblockPfS_S_i_param_2,
	.param .u32 _Z25sum_arrays_1Dgrid_1DblockPfS_S_i_param_3
)
{
	.reg .b32 	%r<4>;
	.reg .b32 	%f<4>;
	.reg .b64 	%rd<11>;

	ld.param.u64 	%rd1, [_Z25sum_arrays_1Dgrid_1DblockPfS_S_i_param_0];
	ld.param.u64 	%rd2, [_Z25sum_arrays_1Dgrid_1DblockPfS_S_i_param_1];
	ld.param.u64 	%rd3, [_Z25sum_arrays_1Dgrid_1DblockPfS_S_i_param_2];
	cvta.to.global.u64 	%rd4, %rd3;
	cvta.to.global.u64 	%rd5, %rd2;
	cvta.to.global.u64 	%rd6, %rd1;
	mov.u32 	%r1, %tid.x;
	mov.u32 	%r2, %ctaid.x;
	add.s32 	%r3, %r1, %r2;
	mul.wide.u32 	%rd7, %r3, 4;
	add.s64 	%rd8, %rd6, %rd7;
	ld.global.f32 	%f1, [%rd8];
	add.s64 	%rd9, %rd5, %rd7;
	ld.global.f32 	%f2, [%rd9];
	add.f32 	%f3, %f1, %f2;
	add.s64 	%rd10, %rd4, %rd7;
	st.global.f32 	[%rd10], %f3;
	ret;

}
	// .globl	_Z25sum_arrays_2Dgrid_2DblockPfS_S_ii
.visible .entry _Z25sum_arrays_2Dgrid_2DblockPfS_S_ii(
	.param .u64 .ptr .align 1 _Z25sum_arrays_2Dgrid_2DblockPfS_S_ii_param_0,
	.param .u64 .ptr .align 1 _Z25sum_arrays_2Dgrid_2DblockPfS_S_ii_param_1,
	.param .u64 .ptr .align 1 _Z25sum_arrays_2Dgrid_2DblockPfS_S_ii_param_2,
	.param .u32 _Z25sum_arrays_2Dgrid_2DblockPfS_S_ii_param_3,
	.param .u32 _Z25sum_arrays_2Dgrid_2DblockPfS_S_ii_param_4
)
{
	.reg .pred 	%p<2>;
	.reg .b32 	%r<13>;
	.reg .b32 	%f<4>;
	.reg .b64 	%rd<11>;

	ld.param.u64 	%rd1, [_Z25sum_arrays_2Dgrid_2DblockPfS_S_ii_param_0];
	ld.param.u64 	%rd2, [_Z25sum_arrays_2Dgrid_2DblockPfS_S_ii_param_1];
	ld.param.u64 	%rd3, [_Z25sum_arrays_2Dgrid_2DblockPfS_S_ii_param_2];
	ld.param.u32 	%r2, [_Z25sum_arrays_2Dgrid_2DblockPfS_S_ii_param_3];
	ld.param.u32 	%r3, [_Z25sum_arrays_2Dgrid_2DblockPfS_S_ii_param_4];
	mov.u32 	%r4, %ctaid.x;
	mov.u32 	%r5, %ntid.x;
	mov.u32 	%r6, %tid.x;
	mad.lo.s32 	%r7, %r4, %r5, %r6;
	mov.u32 	%r8, %ntid.y;
	mov.u32 	%r9, %ctaid.y;
	mov.u32 	%r10, %tid.y;
	mad.lo.s32 	%r11, %r8, %r9, %r10;
	mad.lo.s32 	%r1, %r2, %r11, %r7;
	min.u32 	%r12, %r2, %r3;
	setp.le.u32 	%p1, %r12, %r1;
	@%p1 bra 	$L__BB1_2;
	cvta.to.global.u64 	%rd4, %rd1;
	cvta.to.global.u64 	%rd5, %rd2;
	cvta.to.global.u64 	%rd6, %rd3;
	mul.wide.u32 	%rd7, %r1, 4;
	add.s64 	%rd8, %rd4, %rd7;
	ld.global.f32 	%f1, [%rd8];
	add.s64 	%rd9, %rd5, %rd7;
	ld.global.f32 	%f2, [%rd9];
	add.f32 	%f3, %f1, %f2;
	add.s64 	%rd10, %rd6, %rd7;
	st.global.f32 	[%rd10], %f3;
$L__BB1_2:
	ret;

}


// ===== COMPILED SASS (sm_100) =====

	.target	sm_100

	.elftype	@"ET_EXEC"


//--------------------- .note.nv.tkinfo           --------------------------
	.section	.note.nv.tkinfo,"",@"SHT_NOTE"
	.sectionflags	@"SHF_NOTE_NV_TKINFO"
	.tkinfo
        /*0018*/ 	.word	0x00000002
        /*0030*/ 	.string	""
        /*0030*/ 	.string	"ptxas"
        /*0030*/ 	.string	"Cuda compilation tools, release 13.0, V13.0.88"
        /*0030*/ 	.string	"Build cuda_13.0.r13.0/compiler.36424714_0"
        /*0030*/ 	.string	"-arch sm_100 -m 64 "



//--------------------- .note.nv.cuinfo           --------------------------
	.section	.note.nv.cuinfo,"",@"SHT_NOTE"
	.sectionflags	@"SHF_NOTE_NV_CUINFO"
        /*0018*/ 	.short	0x0002
        /*001a*/ 	.short	0x0064
        /*001c*/ 	.short	0x0082
	.zero		2


//--------------------- .nv.info                  --------------------------
	.section	.nv.info,"",@"SHT_CUDA_INFO"
	.align	4


	//----- nvinfo : EIATTR_REGCOUNT
	.align		4
        /*0000*/ 	.byte	0x04, 0x2f
        /*0002*/ 	.short	(.L_1 - .L_0)
	.align		4
.L_0:
        /*0004*/ 	.word	index@(_Z25sum_arrays_1Dgrid_1DblockPfS_S_i)
        /*0008*/ 	.word	0x0000000c


	//----- nvinfo : EIATTR_FRAME_SIZE
	.align		4
.L_1:
        /*000c*/ 	.byte	0x04, 0x11
        /*000e*/ 	.short	(.L_3 - .L_2)
	.align		4
.L_2:
        /*0010*/ 	.word	index@(_Z25sum_arrays_1Dgrid_1DblockPfS_S_i)
        /*0014*/ 	.word	0x00000000


	//----- nvinfo : EIATTR_REGCOUNT
	.align		4
.L_3:
        /*0018*/ 	.byte	0x04, 0x2f
        /*001a*/ 	.short	(.L_5 - .L_4)
	.align		4
.L_4:
        /*001c*/ 	.word	index@(_Z25sum_arrays_2Dgrid_2DblockPfS_S_ii)
        /*0020*/ 	.word	0x0000000c


	//----- nvinfo : EIATTR_FRAME_SIZE
	.align		4
.L_5:
        /*0024*/ 	.byte	0x04, 0x11
        /*0026*/ 	.short	(.L_7 - .L_6)
	.align		4
.L_6:
        /*0028*/ 	.word	index@(_Z25sum_arrays_2Dgrid_2DblockPfS_S_ii)
        /*002c*/ 	.word	0x00000000


	//----- nvinfo : EIATTR_MIN_STACK_SIZE
	.align		4
.L_7:
        /*0030*/ 	.byte	0x04, 0x12
        /*0032*/ 	.short	(.L_9 - .L_8)
	.align		4
.L_8:
        /*0034*/ 	.word	index@(_Z25sum_arrays_2Dgrid_2DblockPfS_S_ii)
        /*0038*/ 	.word	0x00000000


	//----- nvinfo : EIATTR_MIN_STACK_SIZE
	.align		4
.L_9:
        /*003c*/ 	.byte	0x04, 0x12
        /*003e*/ 	.short	(.L_11 - .L_10)
	.align		4
.L_10:
        /*0040*/ 	.word	index@(_Z25sum_arrays_1Dgrid_1DblockPfS_S_i)
        /*0044*/ 	.word	0x00000000
.L_11:


//--------------------- .nv.compat                --------------------------
	.section	.nv.compat,"",@"SHT_CUDA_COMPAT_INFO"
	.align	4
        /*0000*/ 	.byte	0x02, 0x09, 0x00, 0x00, 0x02, 0x02, 0x01, 0x00, 0x02, 0x05, 0x05, 0x00, 0x03, 0x07, 0x01, 0x01
        /*0010*/ 	.byte	0x02, 0x03, 0x00, 0x00, 0x02, 0x06, 0x01, 0x00, 0x04, 0x0b, 0x08, 0x00, 0x09, 0x00, 0x00, 0x00
        /*0020*/ 	.byte	0x00, 0x00, 0x00, 0x00


//--------------------- .nv.info._Z25sum_arrays_2Dgrid_2DblockPfS_S_ii --------------------------
	.section	.nv.info._Z25sum_arrays_2Dgrid_2DblockPfS_S_ii,"",@"SHT_CUDA_INFO"
	.sectionflags	@""
	.align	4


	//----- nvinfo : EIATTR_CUDA_API_VERSION
	.align		4
        /*0000*/ 	.byte	0x04, 0x37
        /*0002*/ 	.short	(.L_13 - .L_12)
.L_12:
        /*0004*/ 	.word	0x00000082


	//----- nvinfo : EIATTR_KPARAM_INFO
	.align		4
.L_13:
        /*0008*/ 	.byte	0x04, 0x17
        /*000a*/ 	.short	(.L_15 - .L_14)
.L_14:
        /*000c*/ 	.word	0x00000000
        /*0010*/ 	.short	0x0004
        /*0012*/ 	.short	0x001c
        /*0014*/ 	.byte	0x00, 0xf0, 0x11, 0x00


	//----- nvinfo : EIATTR_KPARAM_INFO
	.align		4
.L_15:
        /*0018*/ 	.byte	0x04, 0x17
        /*001a*/ 	.short	(.L_17 - .L_16)
.L_16:
        /*001c*/ 	.word	0x00000000
        /*0020*/ 	.short	0x0003
        /*0022*/ 	.short	0x0018
        /*0024*/ 	.byte	0x00, 0xf0, 0x11, 0x00


	//----- nvinfo : EIATTR_KPARAM_INFO
	.align		4
.L_17:
        /*0028*/ 	.byte	0x04, 0x17
        /*002a*/ 	.short	(.L_19 - .L_18)
.L_18:
        /*002c*/ 	.word	0x00000000
        /*0030*/ 	.short	0x0002
        /*0032*/ 	.short	0x0010
        /*0034*/ 	.byte	0x00, 0xf5, 0x21, 0x00


	//----- nvinfo : EIATTR_KPARAM_INFO
	.align		4
.L_19:
        /*0038*/ 	.byte	0x04, 0x17
        /*003a*/ 	.short	(.L_21 - .L_20)
.L_20:
        /*003c*/ 	.word	0x00000000
        /*0040*/ 	.short	0x0001
        /*0042*/ 	.short	0x0008
        /*0044*/ 	.byte	0x00, 0xf5, 0x21, 0x00


	//----- nvinfo : EIATTR_KPARAM_INFO
	.align		4
.L_21:
        /*0048*/ 	.byte	0x04, 0x17
        /*004a*/ 	.short	(.L_23 - .L_22)
.L_22:
        /*004c*/ 	.word	0x00000000
        /*0050*/ 	.short	0x0000
        /*0052*/ 	.short	0x0000
        /*0054*/ 	.byte	0x00, 0xf5, 0x21, 0x00


	//----- nvinfo : EIATTR_SPARSE_MMA_MASK
	.align		4
.L_23:
        /*0058*/ 	.byte	0x03, 0x50
        /*005a*/ 	.short	0x0000


	//----- nvinfo : EIATTR_MAXREG_COUNT
	.align		4
        /*005c*/ 	.byte	0x03, 0x1b
        /*005e*/ 	.short	0x00ff


	//----- nvinfo : EIATTR_MERCURY_ISA_VERSION
	.align		4
        /*0060*/ 	.byte	0x03, 0x5f
        /*0062*/ 	.short	0x0101


	//----- nvinfo : EIATTR_VRC_CTA_INIT_COUNT
	.align		4
        /*0064*/ 	.byte	0x02, 0x4a
	.zero		1
	.zero		1


	//----- nvinfo : EIATTR_EXIT_INSTR_OFFSETS
	.align		4
        /*0068*/ 	.byte	0x04, 0x1c
        /*006a*/ 	.short	(.L_25 - .L_24)


	//   ....[0]....
.L_24:
        /*006c*/ 	.word	0x000000e0


	//   ....[1]....
        /*0070*/ 	.word	0x000001a0


	//----- nvinfo : EIATTR_CBANK_PARAM_SIZE
	.align		4
.L_25:
        /*0074*/ 	.byte	0x03, 0x19
        /*0076*/ 	.short	0x0020


	//----- nvinfo : EIATTR_PARAM_CBANK
	.align		4
        /*0078*/ 	.byte	0x04, 0x0a
        /*007a*/ 	.short	(.L_27 - .L_26)
	.align		4
.L_26:
        /*007c*/ 	.word	index@(.nv.constant0._Z25sum_arrays_2Dgrid_2DblockPfS_S_ii)
        /*0080*/ 	.short	0x0380
        /*0082*/ 	.short	0x0020


	//----- nvinfo : EIATTR_SW_WAR
	.align		4
.L_27:
        /*0084*/ 	.byte	0x04, 0x36
        /*0086*/ 	.short	(.L_29 - .L_28)
.L_28:
        /*0088*/ 	.word	0x00000008
.L_29:


//--------------------- .nv.info._Z25sum_arrays_1Dgrid_1DblockPfS_S_i --------------------------
	.section	.nv.info._Z25sum_arrays_1Dgrid_1DblockPfS_S_i,"",@"SHT_CUDA_INFO"
	.sectionflags	@""
	.align	4


	//----- nvinfo : EIATTR_CUDA_API_VERSION
	.align		4
        /*0000*/ 	.byte	0x04, 0x37
        /*0002*/ 	.short	(.L_31 - .L_30)
.L_30:
        /*0004*/ 	.word	0x00000082


	//----- nvinfo : EIATTR_KPARAM_INFO
	.align		4
.L_31:
        /*0008*/ 	.byte	0x04, 0x17
        /*000a*/ 	.short	(.L_33 - .L_32)
.L_32:
        /*000c*/ 	.word	0x00000000
        /*0010*/ 	.short	0x0003
        /*0012*/ 	.short	0x0018
        /*0014*/ 	.byte	0x00, 0xf0, 0x11, 0x00


	//----- nvinfo : EIATTR_KPARAM_INFO
	.align		4
.L_33:
        /*0018*/ 	.byte	0x04, 0x17
        /*001a*/ 	.short	(.L_35 - .L_34)
.L_34:
        /*001c*/ 	.word	0x00000000
        /*0020*/ 	.short	0x0002
        /*0022*/ 	.short	0x0010
        /*0024*/ 	.byte	0x00, 0xf5, 0x21, 0x00


	//----- nvinfo : EIATTR_KPARAM_INFO
	.align		4
.L_35:
        /*0028*/ 	.byte	0x04, 0x17
        /*002a*/ 	.short	(.L_37 - .L_36)
.L_36:
        /*002c*/ 	.word	0x00000000
        /*0030*/ 	.short	0x0001
        /*0032*/ 	.short	0x0008
        /*0034*/ 	.byte	0x00, 0xf5, 0x21, 0x00


	//----- nvinfo : EIATTR_KPARAM_INFO
	.align		4
.L_37:
        /*0038*/ 	.byte	0x04, 0x17
        /*003a*/ 	.short	(.L_39 - .L_38)
.L_38:
        /*003c*/ 	.word	0x00000000
        /*0040*/ 	.short	0x0000
        /*0042*/ 	.short	0x0000
        /*0044*/ 	.byte	0x00, 0xf5, 0x21, 0x00


	//----- nvinfo : EIATTR_SPARSE_MMA_MASK
	.align		4
.L_39:
        /*0048*/ 	.byte	0x03, 0x50
        /*004a*/ 	.short	0x0000


	//----- nvinfo : EIATTR_MAXREG_COUNT
	.align		4
        /*004c*/ 	.byte	0x03, 0x1b
        /*004e*/ 	.short	0x00ff


	//----- nvinfo : EIATTR_MERCURY_ISA_VERSION
	.align		4
        /*0050*/ 	.byte	0x03, 0x5f
        /*0052*/ 	.short	0x0101


	//----- nvinfo : EIATTR_VRC_CTA_INIT_COUNT
	.align		4
        /*0054*/ 	.byte	0x02, 0x4a
	.zero		1
	.zero		1


	//----- nvinfo : EIATTR_EXIT_INSTR_OFFSETS
	.align		4
        /*0058*/ 	.byte	0x04, 0x1c
        /*005a*/ 	.short	(.L_41 - .L_40)


	//   ....[0]....
.L_40:
        /*005c*/ 	.word	0x000000f0


	//----- nvinfo : EIATTR_CBANK_PARAM_SIZE
	.align		4
.L_41:
        /*0060*/ 	.byte	0x03, 0x19
        /*0062*/ 	.short	0x001c


	//----- nvinfo : EIATTR_PARAM_CBANK
	.align		4
        /*0064*/ 	.byte	0x04, 0x0a
        /*0066*/ 	.short	(.L_43 - .L_42)
	.align		4
.L_42:
        /*0068*/ 	.word	index@(.nv.constant0._Z25sum_arrays_1Dgrid_1DblockPfS_S_i)
        /*006c*/ 	.short	0x0380
        /*006e*/ 	.short	0x001c


	//----- nvinfo : EIATTR_SW_WAR
	.align		4
.L_43:
        /*0070*/ 	.byte	0x04, 0x36
        /*0072*/ 	.short	(.L_45 - .L_44)
.L_44:
        /*0074*/ 	.word	0x00000008
.L_45:


//--------------------- .nv.callgraph             --------------------------
	.section	.nv.callgraph,"",@"SHT_CUDA_CALLGRAPH"
	.align	4
	.sectionentsize	8
	.align		4
        /*0000*/ 	.word	0x00000000
	.align		4
        /*0004*/ 	.word	0xffffffff
	.align		4
        /*0008*/ 	.word	0x00000000
	.align		4
        /*000c*/ 	.word	0xfffffffe
	.align		4
        /*0010*/ 	.word	0x00000000
	.align		4
        /*0014*/ 	.word	0xfffffffd
	.align		4
        /*0018*/ 	.word	0x00000000
	.align		4
        /*001c*/ 	.word	0xfffffffc


//--------------------- .text._Z25sum_arrays_2Dgrid_2DblockPfS_S_ii --------------------------
	.section	.text._Z25sum_arrays_2Dgrid_2DblockPfS_S_ii,"ax",@progbits
	.align	128
        .global         _Z25sum_arrays_2Dgrid_2DblockPfS_S_ii
        .type           _Z25sum_arrays_2Dgrid_2DblockPfS_S_ii,@function
        .size           _Z25sum_arrays_2Dgrid_2DblockPfS_S_ii,(.L_x_2 - _Z25sum_arrays_2Dgrid_2DblockPfS_S_ii)
        .other          _Z25sum_arrays_2Dgrid_2DblockPfS_S_ii,@"STO_CUDA_ENTRY STV_DEFAULT"
_Z25sum_arrays_2Dgrid_2DblockPfS_S_ii:
.text._Z25sum_arrays_2Dgrid_2DblockPfS_S_ii:
[----:B------:R-:W-:Y:S01]  /*0000*/  LDC R1, c[0x0][0x37c] ;  /* 0x0000df00ff017b82 */ /* 0x000fe20000000800 */
[----:B------:R-:W0:Y:S07]  /*0010*/  S2R R3, SR_TID.X ;  /* 0x0000000000037919 */ /* 0x000e2e0000002100 */
[----:B------:R-:W0:Y:S01]  /*0020*/  S2UR UR4, SR_CTAID.X ;  /* 0x00000000000479c3 */ /* 0x000e220000002500 */
[----:B------:R-:W1:Y:S01]  /*0030*/  LDCU.64 UR6, c[0x0][0x398] ;  /* 0x00007300ff0677ac */ /* 0x000e620008000a00 */
[----:B------:R-:W2:Y:S01]  /*0040*/  S2R R2, SR_CTAID.Y ;  /* 0x0000000000027919 */ /* 0x000ea20000002600 */
[----:B------:R-:W2:Y:S05]  /*0050*/  S2R R5, SR_TID.Y ;  /* 0x0000000000057919 */ /* 0x000eaa0000002200 */
[----:B------:R-:W0:Y:S01]  /*0060*/  LDC R0, c[0x0][0x360] ;  /* 0x0000d800ff007b82 */ /* 0x000e220000000800 */
[----:B------:R-:W2:Y:S01]  /*0070*/  LDCU UR5, c[0x0][0x364] ;  /* 0x00006c80ff0577ac */ /* 0x000ea20008000800 */
[----:B-1----:R-:W-:Y:S01]  /*0080*/  UISETP.LT.U32.AND UP0, UPT, UR6, UR7, UPT ;  /* 0x000000070600728c */ /* 0x002fe2000bf01070 */
[----:B0-----:R-:W-:-:S03]  /*0090*/  IMAD R0, R0, UR4, R3 ;  /* 0x0000000400007c24 */ /* 0x001fc6000f8e0203 */
[----:B------:R-:W-:Y:S01]  /*00a0*/  USEL UR4, UR6, UR7, UP0 ;  /* 0x0000000706047287 */ /* 0x000fe20008000000 */
[----:B--2---:R-:W-:-:S04]  /*00b0*/  IMAD R3, R2, UR5, R5 ;  /* 0x0000000502037c24 */ /* 0x004fc8000f8e0205 */
[----:B------:R-:W-:-:S05]  /*00c0*/  IMAD R9, R3, UR6, R0 ;  /* 0x0000000603097c24 */ /* 0x000fca000f8e0200 */
[----:B------:R-:W-:-:S13]  /*00d0*/  ISETP.LT.U32.AND P0, PT, R9, UR4, PT ;  /* 0x0000000409007c0c */ /* 0x000fda000bf01070 */
[----:B------:R-:W-:Y:S05]  /*00e0*/  @!P0 EXIT ;  /* 0x000000000000894d */ /* 0x000fea0003800000 */
[----:B------:R-:W0:Y:S01]  /*00f0*/  LDC.64 R2, c[0x0][0x380] ;  /* 0x0000e000ff027b82 */ /* 0x000e220000000a00 */
[----:B------:R-:W1:Y:S07]  /*0100*/  LDCU.64 UR4, c[0x0][0x358] ;  /* 0x00006b00ff0477ac */ /* 0x000e6e0008000a00 */
[----:B------:R-:W2:Y:S08]  /*0110*/  LDC.64 R4, c[0x0][0x388] ;  /* 0x0000e200ff047b82 */ /* 0x000eb00000000a00 */
[----:B------:R-:W3:Y:S01]  /*0120*/  LDC.64 R6, c[0x0][0x390] ;  /* 0x0000e400ff067b82 */ /* 0x000ee20000000a00 */
[----:B0-----:R-:W-:-:S06]  /*0130*/  IMAD.WIDE.U32 R2, R9, 0x4, R2 ;  /* 0x0000000409027825 */ /* 0x001fcc00078e0002 */
[----:B-1----:R-:W4:Y:S01]  /*0140*/  LDG.E R2, desc[UR4][R2.64] ;  /* 0x0000000402027981 */ /* 0x002f22000c1e1900 */
[----:B--2---:R-:W-:-:S06]  /*0150*/  IMAD.WIDE.U32 R4, R9, 0x4, R4 ;  /* 0x0000000409047825 */ /* 0x004fcc00078e0004 */
[----:B------:R-:W4:Y:S01]  /*0160*/  LDG.E R5, desc[UR4][R4.64] ;  /* 0x0000000404057981 */ /* 0x000f22000c1e1900 */
[----:B---3--:R-:W-:-:S04]  /*0170*/  IMAD.WIDE.U32 R6, R9, 0x4, R6 ;  /* 0x0000000409067825 */ /* 0x008fc800078e0006 */
[----:B----4-:R-:W-:-:S05]  /*0180*/  FADD R9, R2, R5 ;  /* 0x0000000502097221 */ /* 0x010fca0000000000 */
[----:B------:R-:W-:Y:S01]  /*0190*/  STG.E desc[UR4][R6.64], R9 ;  /* 0x0000000906007986 */ /* 0x000fe2000c101904 */
[----:B------:R-:W-:Y:S05]  /*01a0*/  EXIT ;  /* 0x000000000000794d */ /* 0x000fea0003800000 */
.L_x_0:
[----:B------:R-:W-:-:S00]  /*01b0*/  BRA `(.L_x_0) ;  /* 0xfffffffc00fc7947 */ /* 0x000fc0000383ffff */
[----:B------:R-:W-:-:S00]  /*01c0*/  NOP ;  /* 0x0000000000007918 */ /* 0x000fc00000000000 */
        /* <DEDUP_REMOVED lines=11> */
.L_x_2:


//--------------------- .text._Z25sum_arrays_1Dgrid_1DblockPfS_S_i --------------------------
	.section	.text._Z25sum_arrays_1Dgrid_1DblockPfS_S_i,"ax",@progbits
	.align	128
        .global         _Z25sum_arrays_1Dgrid_1DblockPfS_S_i
        .type           _Z25sum_arrays_1Dgrid_1DblockPfS_S_i,@function
        .size           _Z25sum_arrays_1Dgrid_1DblockPfS_S_i,(.L_x_3 - _Z25sum_arrays_1Dgrid_1DblockPfS_S_i)
        .other          _Z25sum_arrays_1Dgrid_1DblockPfS_S_i,@"STO_CUDA_ENTRY STV_DEFAULT"
_Z25sum_arrays_1Dgrid_1DblockPfS_S_i:
.text._Z25sum_arrays_1Dgrid_1DblockPfS_S_i:
[----:B------:R-:W-:Y:S01]  /*0000*/  LDC R1, c[0x0][0x37c] ;  /* 0x0000df00ff017b82 */ /* 0x000fe20000000800 */
[----:B------:R-:W0:Y:S07]  /*0010*/  S2R R9, SR_TID.X ;  /* 0x0000000000097919 */ /* 0x000e2e0000002100 */
[----:B------:R-:W0:Y:S01]  /*0020*/  S2UR UR6, SR_CTAID.X ;  /* 0x00000000000679c3 */ /* 0x000e220000002500 */
[----:B------:R-:W1:Y:S07]  /*0030*/  LDCU.64 UR4, c[0x0][0x358] ;  /* 0x00006b00ff0477ac */ /* 0x000e6e0008000a00 */
[----:B------:R-:W2:Y:S08]  /*0040*/  LDC.64 R2, c[0x0][0x380] ;  /* 0x0000e000ff027b82 */ /* 0x000eb00000000a00 */
[----:B------:R-:W3:Y:S08]  /*0050*/  LDC.64 R4, c[0x0][0x388] ;  /* 0x0000e200ff047b82 */ /* 0x000ef00000000a00 */
[----:B------:R-:W4:Y:S01]  /*0060*/  LDC.64 R6, c[0x0][0x390] ;  /* 0x0000e400ff067b82 */ /* 0x000f220000000a00 */
[----:B0-----:R-:W-:-:S05]  /*0070*/  IADD3 R9, PT, PT, R9, UR6, RZ ;  /* 0x0000000609097c10 */ /* 0x001fca000fffe0ff */
[----:B--2---:R-:W-:-:S04]  /*0080*/  IMAD.WIDE.U32 R2, R9, 0x4, R2 ;  /* 0x0000000409027825 */ /* 0x004fc800078e0002 */
[C---:B---3--:R-:W-:Y:S02]  /*0090*/  IMAD.WIDE.U32 R4, R9.reuse, 0x4, R4 ;  /* 0x0000000409047825 */ /* 0x048fe400078e0004 */
[----:B-1----:R-:W2:Y:S04]  /*00a0*/  LDG.E R2, desc[UR4][R2.64] ;  /* 0x0000000402027981 */ /* 0x002ea8000c1e1900 */
[----:B------:R-:W2:Y:S01]  /*00b0*/  LDG.E R5, desc[UR4][R4.64] ;  /* 0x0000000404057981 */ /* 0x000ea2000c1e1900 */
[----:B----4-:R-:W-:-:S04]  /*00c0*/  IMAD.WIDE.U32 R6, R9, 0x4, R6 ;  /* 0x0000000409067825 */ /* 0x010fc800078e0006 */
[----:B--2---:R-:W-:-:S05]  /*00d0*/  FADD R9, R2, R5 ;  /* 0x0000000502097221 */ /* 0x004fca0000000000 */
[----:B------:R-:W-:Y:S01]  /*00e0*/  STG.E desc[UR4][R6.64], R9 ;  /* 0x0000000906007986 */ /* 0x000fe2000c101904 */
[----:B------:R-:W-:Y:S05]  /*00f0*/  EXIT ;  /* 0x000000000000794d */ /* 0x000fea0003800000 */
.L_x_1:
        /* <DEDUP_REMOVED lines=16> */
.L_x_3:


//--------------------- .nv.shared.reserved.0     --------------------------
	.section	.nv.shared.reserved.0,"aw",@nobits
	.weak		__nv_reservedSMEM_offset_0_alias
	.size		__nv_reservedSMEM_offset_0_alias, 0, 64
	.other		__nv_reservedSMEM_offset_0_alias,@"STO_CUDA_RESERVED_SHARED STV_DEFAULT"
__nv_reservedSMEM_offset_0_alias:
	.zero		0
	.zero		64


//--------------------- .nv.constant0._Z25sum_arrays_2Dgrid_2DblockPfS_S_ii --------------------------
	.section	.nv.constant0._Z25sum_arrays_2Dgrid_2DblockPfS_S_ii,"a",@progbits
	.sectionflags	@""
	.align	4
.nv.constant0._Z25sum_arrays_2Dgrid_2DblockPfS_S_ii:
	.zero		928


//--------------------- .nv.constant0._Z25sum_arrays_1Dgrid_1DblockPfS_S_i --------------------------
	.section	.nv.constant0._Z25sum_arrays_1Dgrid_1DblockPfS_S_i,"a",@progbits
	.sectionflags	@""
	.align	4
.nv.constant0._Z25sum_arrays_1Dgrid_1DblockPfS_S_i:
	.zero		924


//--------------------- SYMBOLS --------------------------

	.type		.nv.reservedSmem.offset0,@object
	.size		.nv.reservedSmem.offset0,0x4
